	.headerflags	@"EF_CUDA_TEXMODE_UNIFIED EF_CUDA_64BIT_ADDRESS EF_CUDA_ACCELERATORS EF_CUDA_SM90 EF_CUDA_VIRTUAL_SM(EF_CUDA_SM90)"
	.elftype	@"ET_EXEC"


//--------------------- .nv.info                  --------------------------
	.section	.nv.info,"",@"SHT_CUDA_INFO"
	.align	4


	//----- nvinfo : EIATTR_REGCOUNT
	.align		4
        /*0000*/ 	.byte	0x04, 0x2f
        /*0002*/ 	.short	(.L_3 - .L_2)
	.align		4
.L_2:
        /*0004*/ 	.word	index@(triton_poi_fused__native_batch_norm_legit_no_training_silu_39)
        /*0008*/ 	.word	0x00000026


	//----- nvinfo : EIATTR_MIN_STACK_SIZE
	.align		4
.L_3:
        /*000c*/ 	.byte	0x04, 0x12
        /*000e*/ 	.short	(.L_5 - .L_4)
	.align		4
.L_4:
        /*0010*/ 	.word	index@(triton_poi_fused__native_batch_norm_legit_no_training_silu_39)
        /*0014*/ 	.word	0x00000000


	//----- nvinfo : EIATTR_FRAME_SIZE
	.align		4
.L_5:
        /*0018*/ 	.byte	0x04, 0x11
        /*001a*/ 	.short	(.L_7 - .L_6)
	.align		4
.L_6:
        /*001c*/ 	.word	index@(triton_poi_fused__native_batch_norm_legit_no_training_silu_39)
        /*0020*/ 	.word	0x00000000


	//----- nvinfo : EIATTR_MIN_STACK_SIZE
	.align		4
.L_7:
        /*0024*/ 	.byte	0x04, 0x12
        /*0026*/ 	.short	(.L_9 - .L_8)
	.align		4
.L_8:
        /*0028*/ 	.word	index@(triton_poi_fused__native_batch_norm_legit_no_training_silu_39)
        /*002c*/ 	.word	0x00000000
.L_9:


//--------------------- .nv.info.triton_poi_fused__native_batch_norm_legit_no_training_silu_39 --------------------------
	.section	.nv.info.triton_poi_fused__native_batch_norm_legit_no_training_silu_39,"",@"SHT_CUDA_INFO"
	.sectionflags	@""
	.align	4


	//----- nvinfo : EIATTR_CUDA_API_VERSION
	.align		4
        /*0000*/ 	.byte	0x04, 0x37
        /*0002*/ 	.short	(.L_11 - .L_10)
.L_10:
        /*0004*/ 	.word	0x0000007c


	//----- nvinfo : EIATTR_KPARAM_INFO
	.align		4
.L_11:
        /*0008*/ 	.byte	0x04, 0x17
        /*000a*/ 	.short	(.L_13 - .L_12)
.L_12:
        /*000c*/ 	.word	0x00000000
        /*0010*/ 	.short	0x0007
        /*0012*/ 	.short	0x0034
        /*0014*/ 	.byte	0x00, 0xf0, 0x11, 0x00


	//----- nvinfo : EIATTR_KPARAM_INFO
	.align		4
.L_13:
        /*0018*/ 	.byte	0x04, 0x17
        /*001a*/ 	.short	(.L_15 - .L_14)
.L_14:
        /*001c*/ 	.word	0x00000000
        /*0020*/ 	.short	0x0006
        /*0022*/ 	.short	0x0030
        /*0024*/ 	.byte	0x00, 0xf0, 0x11, 0x00


	//----- nvinfo : EIATTR_KPARAM_INFO
	.align		4
.L_15:
        /*0028*/ 	.byte	0x04, 0x17
        /*002a*/ 	.short	(.L_17 - .L_16)
.L_16:
        /*002c*/ 	.word	0x00000000
        /*0030*/ 	.short	0x0005
        /*0032*/ 	.short	0x0028
        /*0034*/ 	.byte	0x00, 0xf4, 0x21, 0x00


	//----- nvinfo : EIATTR_KPARAM_INFO
	.align		4
.L_17:
        /*0038*/ 	.byte	0x04, 0x17
        /*003a*/ 	.short	(.L_19 - .L_18)
.L_18:
        /*003c*/ 	.word	0x00000000
        /*0040*/ 	.short	0x0004
        /*0042*/ 	.short	0x0020
        /*0044*/ 	.byte	0x00, 0xf4, 0x21, 0x00


	//----- nvinfo : EIATTR_KPARAM_INFO
	.align		4
.L_19:
        /*0048*/ 	.byte	0x04, 0x17
        /*004a*/ 	.short	(.L_21 - .L_20)
.L_20:
        /*004c*/ 	.word	0x00000000
        /*0050*/ 	.short	0x0003
        /*0052*/ 	.short	0x0018
        /*0054*/ 	.byte	0x00, 0xf4, 0x21, 0x00


	//----- nvinfo : EIATTR_KPARAM_INFO
	.align		4
.L_21:
        /*0058*/ 	.byte	0x04, 0x17
        /*005a*/ 	.short	(.L_23 - .L_22)
.L_22:
        /*005c*/ 	.word	0x00000000
        /*0060*/ 	.short	0x0002
        /*0062*/ 	.short	0x0010
        /*0064*/ 	.byte	0x00, 0xf4, 0x21, 0x00


	//----- nvinfo : EIATTR_KPARAM_INFO
	.align		4
.L_23:
        /*0068*/ 	.byte	0x04, 0x17
        /*006a*/ 	.short	(.L_25 - .L_24)
.L_24:
        /*006c*/ 	.word	0x00000000
        /*0070*/ 	.short	0x0001
        /*0072*/ 	.short	0x0008
        /*0074*/ 	.byte	0x00, 0xf4, 0x21, 0x00


	//----- nvinfo : EIATTR_KPARAM_INFO
	.align		4
.L_25:
        /*0078*/ 	.byte	0x04, 0x17
        /*007a*/ 	.short	(.L_27 - .L_26)
.L_26:
        /*007c*/ 	.word	0x00000000
        /*0080*/ 	.short	0x0000
        /*0082*/ 	.short	0x0000
        /*0084*/ 	.byte	0x00, 0xf4, 0x21, 0x00


	//----- nvinfo : EIATTR_SPARSE_MMA_MASK
	.align		4
.L_27:
        /*0088*/ 	.byte	0x03, 0x50
        /*008a*/ 	.short	0x0000


	//----- nvinfo : EIATTR_MAXREG_COUNT
	.align		4
        /*008c*/ 	.byte	0x03, 0x1b
        /*008e*/ 	.short	0x00ff


	//----- nvinfo : EIATTR_EXIT_INSTR_OFFSETS
	.align		4
        /*0090*/ 	.byte	0x04, 0x1c
        /*0092*/ 	.short	(.L_29 - .L_28)


	//   ....[0]....
.L_28:
        /*0094*/ 	.word	0x00001b20


	//   ....[1]....
        /*0098*/ 	.word	0x00001b70


	//----- nvinfo : EIATTR_REQNTID
	.align		4
.L_29:
        /*009c*/ 	.byte	0x04, 0x10
        /*009e*/ 	.short	(.L_31 - .L_30)
.L_30:
        /*00a0*/ 	.word	0x00000100
        /*00a4*/ 	.word	0x00000001
        /*00a8*/ 	.word	0x00000001


	//----- nvinfo : EIATTR_CBANK_PARAM_SIZE
	.align		4
.L_31:
        /*00ac*/ 	.byte	0x03, 0x19
        /*00ae*/ 	.short	0x0038


	//----- nvinfo : EIATTR_PARAM_CBANK
	.align		4
        /*00b0*/ 	.byte	0x04, 0x0a
        /*00b2*/ 	.short	(.L_33 - .L_32)
	.align		4
.L_32:
        /*00b4*/ 	.word	index@(.nv.constant0.triton_poi_fused__native_batch_norm_legit_no_training_silu_39)
        /*00b8*/ 	.short	0x0210
        /*00ba*/ 	.short	0x0038


	//----- nvinfo : EIATTR_SW_WAR
	.align		4
.L_33:
        /*00bc*/ 	.byte	0x04, 0x36
        /*00be*/ 	.short	(.L_35 - .L_34)
.L_34:
        /*00c0*/ 	.word	0x00000008
.L_35:


//--------------------- .nv.callgraph             --------------------------
	.section	.nv.callgraph,"",@"SHT_CUDA_CALLGRAPH"
	.align	4
	.sectionentsize	8
	.align		4
        /*0000*/ 	.word	0x00000000
	.align		4
        /*0004*/ 	.word	0xffffffff
	.align		4
        /*0008*/ 	.word	0x00000000
	.align		4
        /*000c*/ 	.word	0xfffffffe
	.align		4
        /*0010*/ 	.word	0x00000000
	.align		4
        /*0014*/ 	.word	0xfffffffd
	.align		4
        /*0018*/ 	.word	0x00000000
	.align		4
        /*001c*/ 	.word	0xfffffffc


//--------------------- .nv.constant4             --------------------------
	.section	.nv.constant4,"a",@progbits
	.align	8
	.align		8
.nv.constant4:
        /*0000*/ 	.dword	_$_str
	.align		8
        /*0008*/ 	.dword	_$_str_$_2


//--------------------- .text.triton_poi_fused__native_batch_norm_legit_no_training_silu_39 --------------------------
	.section	.text.triton_poi_fused__native_batch_norm_legit_no_training_silu_39,"ax",@progbits
	.sectionflags	@"SHF_BARRIERS=1"
	.align	128
        .global         triton_poi_fused__native_batch_norm_legit_no_training_silu_39
        .type           triton_poi_fused__native_batch_norm_legit_no_training_silu_39,@function
        .size           triton_poi_fused__native_batch_norm_legit_no_training_silu_39,(.L_x_1 - triton_poi_fused__native_batch_norm_legit_no_training_silu_39)
        .other          triton_poi_fused__native_batch_norm_legit_no_training_silu_39,@"STO_CUDA_ENTRY STV_DEFAULT"
triton_poi_fused__native_batch_norm_legit_no_training_silu_39:
.text.triton_poi_fused__native_batch_norm_legit_no_training_silu_39:
[----:B------:R-:W0:Y:S01]  /*0000*/  LDC R1, c[0x0][0x28] ;  /* 0x00000a00ff017b82 */ /* 0x000e220000000800 */
[----:B------:R-:W1:Y:S07]  /*0010*/  S2R R0, SR_TID.X ;  /* 0x0000000000007919 */ /* 0x000e6e0000002100 */
[----:B------:R-:W2:Y:S01]  /*0020*/  LDC.64 R8, c[0x0][0x210] ;  /* 0x00008400ff087b82 */ /* 0x000ea20000000a00 */
[----:B------:R-:W-:Y:S02]  /*0030*/  CS2R R16, SRZ ;  /* 0x0000000000107805 */ /* 0x000fe4000001ff00 */
[----:B------:R-:W-:Y:S01]  /*0040*/  CS2R R18, SRZ ;  /* 0x0000000000127805 */ /* 0x000fe2000001ff00 */
[----:B------:R-:W3:Y:S01]  /*0050*/  S2R R21, SR_CTAID.Y ;  /* 0x0000000000157919 */ /* 0x000ee20000002600 */
[----:B------:R-:W-:Y:S01]  /*0060*/  ULDC.64 UR6, c[0x0][0x208] ;  /* 0x0000820000067ab9 */ /* 0x000fe20000000a00 */
[----:B------:R-:W4:Y:S01]  /*0070*/  S2R R3, SR_CTAID.X ;  /* 0x0000000000037919 */ /* 0x000f220000002500 */
[----:B------:R-:W-:-:S02]  /*0080*/  CS2R R6, SRZ ;  /* 0x0000000000067805 */ /* 0x000fc4000001ff00 */
[----:B------:R-:W-:Y:S01]  /*0090*/  CS2R R14, SRZ ;  /* 0x00000000000e7805 */ /* 0x000fe2000001ff00 */
[----:B------:R-:W5:Y:S01]  /*00a0*/  S2UR UR5, SR_CgaCtaId ;  /* 0x00000000000579c3 */ /* 0x000f620000008800 */
[----:B------:R-:W-:-:S07]  /*00b0*/  UMOV UR4, 0x400 ;  /* 0x0000040000047882 */ /* 0x000fce0000000000 */
[----:B------:R-:W5:Y:S01]  /*00c0*/  LDC.64 R32, c[0x0][0x220] ;  /* 0x00008800ff207b82 */ /* 0x000f620000000a00 */
[----:B-1----:R-:W-:Y:S02]  /*00d0*/  SHF.L.U32 R24, R0, 0x2, RZ ;  /* 0x0000000200187819 */ /* 0x002fe400000006ff */
[----:B------:R-:W-:Y:S02]  /*00e0*/  SHF.R.U32.HI R4, RZ, 0x6, R0 ;  /* 0x00000006ff047819 */ /* 0x000fe40000011600 */
[----:B------:R-:W-:Y:S02]  /*00f0*/  LOP3.LUT R2, R24, 0xfc, RZ, 0xc0, !PT ;  /* 0x000000fc18027812 */ /* 0x000fe400078ec0ff */
[----:B---3--:R-:W-:Y:S02]  /*0100*/  SHF.L.U32 R21, R21, 0x4, RZ ;  /* 0x0000000415157819 */ /* 0x008fe400000006ff */
[----:B------:R-:W-:Y:S02]  /*0110*/  SGXT.U32 R4, R4, 0x2 ;  /* 0x000000020404781a */ /* 0x000fe40000000000 */
[----:B----4-:R-:W-:-:S02]  /*0120*/  PRMT R2, R2, 0x6540, R3 ;  /* 0x0000654002027816 */ /* 0x010fc40000000003 */
[----:B------:R-:W-:Y:S02]  /*0130*/  LOP3.LUT R23, R21, R4, RZ, 0xfc, !PT ;  /* 0x0000000415177212 */ /* 0x000fe400078efcff */
[----:B------:R-:W-:Y:S02]  /*0140*/  ISETP.GE.AND P0, PT, R2, 0x200, PT ;  /* 0x000002000200780c */ /* 0x000fe40003f06270 */
[C---:B------:R-:W-:Y:S02]  /*0150*/  LEA R11, R23.reuse, R2, 0x9 ;  /* 0x00000002170b7211 */ /* 0x040fe400078e48ff */
[C---:B------:R-:W-:Y:S02]  /*0160*/  ISETP.LT.AND P1, PT, R23.reuse, 0x40, !P0 ;  /* 0x000000401700780c */ /* 0x040fe40004721270 */
[----:B------:R-:W-:Y:S01]  /*0170*/  LOP3.LUT R5, R23, 0x4, RZ, 0xfc, !PT ;  /* 0x0000000417057812 */ /* 0x000fe200078efcff */
[----:B--2---:R-:W-:-:S03]  /*0180*/  IMAD.WIDE R10, R11, 0x4, R8 ;  /* 0x000000040b0a7825 */ /* 0x004fc600078e0208 */
[----:B------:R-:W-:-:S07]  /*0190*/  ISETP.LT.AND P2, PT, R5, 0x40, !P0 ;  /* 0x000000400500780c */ /* 0x000fce0004741270 */
[----:B------:R1:W2:Y:S01]  /*01a0*/  @P1 LDG.E.EL.128 R16, desc[UR6][R10.64] ;  /* 0x000000060a101981 */ /* 0x0002a2000c2e1d00 */
[----:B------:R-:W-:Y:S02]  /*01b0*/  LEA R27, R5, R2, 0x9 ;  /* 0x00000002051b7211 */ /* 0x000fe400078e48ff */
[----:B------:R-:W-:Y:S02]  /*01c0*/  CS2R R4, SRZ ;  /* 0x0000000000047805 */ /* 0x000fe4000001ff00 */
[----:B------:R-:W-:Y:S01]  /*01d0*/  LOP3.LUT R13, R23, 0x8, RZ, 0xfc, !PT ;  /* 0x00000008170d7812 */ /* 0x000fe200078efcff */
[----:B------:R-:W-:-:S03]  /*01e0*/  IMAD.WIDE R26, R27, 0x4, R8 ;  /* 0x000000041b1a7825 */ /* 0x000fc600078e0208 */
[C---:B------:R-:W-:Y:S02]  /*01f0*/  ISETP.LT.AND P1, PT, R13.reuse, 0x40, !P0 ;  /* 0x000000400d00780c */ /* 0x040fe40004721270 */
[----:B------:R-:W3:Y:S01]  /*0200*/  @P2 LDG.E.EL.128 R4, desc[UR6][R26.64] ;  /* 0x000000061a042981 */ /* 0x000ee2000c2e1d00 */
[----:B------:R-:W-:Y:S02]  /*0210*/  LEA R25, R13, R2, 0x9 ;  /* 0x000000020d197211 */ /* 0x000fe400078e48ff */
[----:B------:R-:W-:Y:S02]  /*0220*/  CS2R R12, SRZ ;  /* 0x00000000000c7805 */ /* 0x000fe4000001ff00 */
[----:B-1----:R-:W-:Y:S01]  /*0230*/  LOP3.LUT R11, R23, 0xc, RZ, 0xfc, !PT ;  /* 0x0000000c170b7812 */ /* 0x002fe200078efcff */
[----:B------:R-:W-:-:S03]  /*0240*/  IMAD.WIDE R22, R25, 0x4, R8 ;  /* 0x0000000419167825 */ /* 0x000fc600078e0208 */
[C---:B------:R-:W-:Y:S02]  /*0250*/  ISETP.LT.AND P0, PT, R11.reuse, 0x40, !P0 ;  /* 0x000000400b00780c */ /* 0x040fe40004701270 */
[----:B------:R-:W-:Y:S01]  /*0260*/  LEA R29, R11, R2, 0x9 ;  /* 0x000000020b1d7211 */ /* 0x000fe200078e48ff */
[----:B------:R1:W4:Y:S01]  /*0270*/  @P1 LDG.E.EL.128 R12, desc[UR6][R22.64] ;  /* 0x00000006160c1981 */ /* 0x000322000c2e1d00 */
[----:B------:R-:W-:-:S03]  /*0280*/  CS2R R10, SRZ ;  /* 0x00000000000a7805 */ /* 0x000fc6000001ff00 */
[----:B------:R-:W-:Y:S01]  /*0290*/  IMAD.WIDE R28, R29, 0x4, R8 ;  /* 0x000000041d1c7825 */ /* 0x000fe200078e0208 */
[----:B------:R-:W-:-:S06]  /*02a0*/  CS2R R8, SRZ ;  /* 0x0000000000087805 */ /* 0x000fcc000001ff00 */
[----:B------:R1:W3:Y:S01]  /*02b0*/  @P0 LDG.E.EL.128 R8, desc[UR6][R28.64] ;  /* 0x000000061c080981 */ /* 0x0002e2000c2e1d00 */
[----:B------:R-:W-:Y:S01]  /*02c0*/  SHF.R.U32.HI R2, RZ, 0x8, R24 ;  /* 0x00000008ff027819 */ /* 0x000fe20000011618 */
[----:B-----5:R-:W-:Y:S01]  /*02d0*/  UPRMT UR4, UR5, 0x654, UR4 ;  /* 0x0000065405047896 */ /* 0x020fe20008000004 */
[----:B-1----:R-:W-:Y:S02]  /*02e0*/  LOP3.LUT R22, R0, 0xff, RZ, 0xc0, !PT ;  /* 0x000000ff00167812 */ /* 0x002fe400078ec0ff */
[----:B------:R-:W-:Y:S02]  /*02f0*/  SGXT.U32 R23, R2, 0x2 ;  /* 0x000000020217781a */ /* 0x000fe40000000000 */
[----:B------:R-:W-:Y:S02]  /*0300*/  LOP3.LUT R2, R24, 0x3fc, RZ, 0xc0, !PT ;  /* 0x000003fc18027812 */ /* 0x000fe400078ec0ff */
[----:B------:R-:W-:Y:S02]  /*0310*/  LOP3.LUT R26, R23, 0x3fc, R24, 0xf8, !PT ;  /* 0x000003fc171a7812 */ /* 0x000fe400078ef818 */
[----:B------:R-:W-:-:S02]  /*0320*/  LEA R23, R23, UR4, 0x2 ;  /* 0x0000000417177c11 */ /* 0x000fc4000f8e10ff */
[----:B------:R-:W-:Y:S02]  /*0330*/  LEA R26, R26, UR4, 0x2 ;  /* 0x000000041a1a7c11 */ /* 0x000fe4000f8e10ff */
[----:B------:R-:W-:Y:S02]  /*0340*/  LEA R20, R2, R23, 0x2 ;  /* 0x0000001702147211 */ /* 0x000fe400078e10ff */
[----:B0-----:R-:W-:Y:S01]  /*0350*/  LEA R29, R22, UR4, 0x2 ;  /* 0x00000004161d7c11 */ /* 0x001fe2000f8e10ff */
[----:B--2---:R-:W-:Y:S04]  /*0360*/  STS [R26], R16 ;  /* 0x000000101a007388 */ /* 0x004fe80000000800 */
[----:B------:R-:W-:Y:S04]  /*0370*/  STS [R20+0x4], R17 ;  /* 0x0000041114007388 */ /* 0x000fe80000000800 */
[----:B------:R-:W-:Y:S04]  /*0380*/  STS [R20+0x8], R18 ;  /* 0x0000081214007388 */ /* 0x000fe80000000800 */
[----:B------:R0:W-:Y:S01]  /*0390*/  STS [R20+0xc], R19 ;  /* 0x00000c1314007388 */ /* 0x0001e20000000800 */
[----:B------:R-:W-:Y:S01]  /*03a0*/  BAR.SYNC.DEFER_BLOCKING 0x0 ;  /* 0x0000000000007b1d */ /* 0x000fe20000010000 */
[----:B0-----:R-:W-:-:S04]  /*03b0*/  PRMT R19, R0, 0x6540, R3 ;  /* 0x0000654000137816 */ /* 0x001fc80000000003 */
[C---:B------:R-:W-:Y:S01]  /*03c0*/  ISETP.GE.AND P0, PT, R19.reuse, 0x200, PT ;  /* 0x000002001300780c */ /* 0x040fe20003f06270 */
[----:B------:R-:W-:Y:S01]  /*03d0*/  IMAD.WIDE R32, R19, 0x4, R32 ;  /* 0x0000000413207825 */ /* 0x000fe200078e0220 */
[----:B------:R-:W-:Y:S04]  /*03e0*/  LDS R27, [R29] ;  /* 0x000000001d1b7984 */ /* 0x000fe80000000800 */
[----:B------:R-:W-:Y:S04]  /*03f0*/  LDS R22, [R29+0x404] ;  /* 0x000404001d167984 */ /* 0x000fe80000000800 */
[----:B------:R-:W-:Y:S04]  /*0400*/  LDS R23, [R29+0x808] ;  /* 0x000808001d177984 */ /* 0x000fe80000000800 */
[----:B------:R-:W-:Y:S01]  /*0410*/  LDS R25, [R29+0xc0c] ;  /* 0x000c0c001d197984 */ /* 0x000fe20000000800 */
[----:B------:R-:W-:Y:S06]  /*0420*/  BAR.SYNC.DEFER_BLOCKING 0x0 ;  /* 0x0000000000007b1d */ /* 0x000fec0000010000 */
[----:B---3--:R-:W-:Y:S04]  /*0430*/  STS [R26], R4 ;  /* 0x000000041a007388 */ /* 0x008fe80000000800 */
[----:B------:R-:W-:Y:S04]  /*0440*/  STS [R20+0x4], R5 ;  /* 0x0000040514007388 */ /* 0x000fe80000000800 */
[----:B------:R-:W-:Y:S04]  /*0450*/  STS [R20+0x8], R6 ;  /* 0x0000080614007388 */ /* 0x000fe80000000800 */
[----:B------:R-:W-:Y:S01]  /*0460*/  STS [R20+0xc], R7 ;  /* 0x00000c0714007388 */ /* 0x000fe20000000800 */
[----:B------:R-:W-:Y:S06]  /*0470*/  BAR.SYNC.DEFER_BLOCKING 0x0 ;  /* 0x0000000000007b1d */ /* 0x000fec0000010000 */
[----:B------:R-:W-:Y:S04]  /*0480*/  LDS R16, [R29] ;  /* 0x000000001d107984 */ /* 0x000fe80000000800 */
[----:B------:R-:W-:Y:S04]  /*0490*/  LDS R17, [R29+0x404] ;  /* 0x000404001d117984 */ /* 0x000fe80000000800 */
[----:B------:R-:W-:Y:S04]  /*04a0*/  LDS R18, [R29+0x808] ;  /* 0x000808001d127984 */ /* 0x000fe80000000800 */
[----:B------:R-:W-:Y:S01]  /*04b0*/  LDS R7, [R29+0xc0c] ;  /* 0x000c0c001d077984 */ /* 0x000fe20000000800 */
[----:B------:R-:W-:Y:S06]  /*04c0*/  BAR.SYNC.DEFER_BLOCKING 0x0 ;  /* 0x0000000000007b1d */ /* 0x000fec0000010000 */
[----:B----4-:R-:W-:Y:S04]  /*04d0*/  STS [R26], R12 ;  /* 0x0000000c1a007388 */ /* 0x010fe80000000800 */
[----:B------:R0:W-:Y:S04]  /*04e0*/  STS [R20+0x4], R13 ;  /* 0x0000040d14007388 */ /* 0x0001e80000000800 */
[----:B------:R1:W-:Y:S04]  /*04f0*/  STS [R20+0x8], R14 ;  /* 0x0000080e14007388 */ /* 0x0003e80000000800 */
[----:B------:R-:W-:Y:S01]  /*0500*/  STS [R20+0xc], R15 ;  /* 0x00000c0f14007388 */ /* 0x000fe20000000800 */
[----:B0-----:R-:W0:Y:S08]  /*0510*/  LDC.64 R12, c[0x0][0x218] ;  /* 0x00008600ff0c7b82 */ /* 0x001e300000000a00 */
[----:B------:R-:W-:Y:S01]  /*0520*/  BAR.SYNC.DEFER_BLOCKING 0x0 ;  /* 0x0000000000007b1d */ /* 0x000fe20000010000 */
[----:B-1----:R-:W-:-:S05]  /*0530*/  HFMA2.MMA R14, -RZ, RZ, 0, 0 ;  /* 0x00000000ff0e7435 */ /* 0x002fca00000001ff */
[----:B------:R-:W-:Y:S04]  /*0540*/  LDS R5, [R29] ;  /* 0x000000001d057984 */ /* 0x000fe80000000800 */
[----:B------:R-:W1:Y:S04]  /*0550*/  LDS R6, [R29+0x404] ;  /* 0x000404001d067984 */ /* 0x000e680000000800 */
[----:B------:R-:W2:Y:S04]  /*0560*/  LDS R30, [R29+0x808] ;  /* 0x000808001d1e7984 */ /* 0x000ea80000000800 */
[----:B------:R-:W-:Y:S01]  /*0570*/  LDS R31, [R29+0xc0c] ;  /* 0x000c0c001d1f7984 */ /* 0x000fe20000000800 */
[----:B------:R-:W-:Y:S06]  /*0580*/  BAR.SYNC.DEFER_BLOCKING 0x0 ;  /* 0x0000000000007b1d */ /* 0x000fec0000010000 */
[----:B------:R-:W-:Y:S04]  /*0590*/  STS [R26], R8 ;  /* 0x000000081a007388 */ /* 0x000fe80000000800 */
[----:B------:R3:W-:Y:S04]  /*05a0*/  STS [R20+0x4], R9 ;  /* 0x0000040914007388 */ /* 0x0007e80000000800 */
[----:B------:R-:W-:Y:S04]  /*05b0*/  STS [R20+0x8], R10 ;  /* 0x0000080a14007388 */ /* 0x000fe80000000800 */
[----:B------:R4:W-:Y:S01]  /*05c0*/  STS [R20+0xc], R11 ;  /* 0x00000c0b14007388 */ /* 0x0009e20000000800 */
[C---:B0-----:R-:W-:Y:S01]  /*05d0*/  IMAD.WIDE R34, R19.reuse, 0x4, R12 ;  /* 0x0000000413227825 */ /* 0x041fe200078e020c */
[----:B---3--:R-:W0:Y:S08]  /*05e0*/  LDC.64 R8, c[0x0][0x230] ;  /* 0x00008c00ff087b82 */ /* 0x008e300000000a00 */
[----:B------:R-:W-:Y:S08]  /*05f0*/  BAR.SYNC.DEFER_BLOCKING 0x0 ;  /* 0x0000000000007b1d */ /* 0x000ff00000010000 */
[----:B------:R-:W3:Y:S01]  /*0600*/  LDC.64 R12, c[0x0][0x228] ;  /* 0x00008a00ff0c7b82 */ /* 0x000ee20000000a00 */
[----:B------:R-:W5:Y:S01]  /*0610*/  @!P0 LDG.E.EL R14, desc[UR6][R32.64] ;  /* 0x00000006200e8981 */ /* 0x000f62000c2e1900 */
[----:B------:R-:W-:Y:S01]  /*0620*/  MOV R4, RZ ;  /* 0x000000ff00047202 */ /* 0x000fe20000000f00 */
[----:B------:R-:W-:Y:S01]  /*0630*/  HFMA2.MMA R26, -RZ, RZ, 0, 0 ;  /* 0x00000000ff1a7435 */ /* 0x000fe200000001ff */
[C---:B0-----:R-:W-:Y:S01]  /*0640*/  IMAD.WIDE R8, R19.reuse, 0x4, R8 ;  /* 0x0000000413087825 */ /* 0x041fe200078e0208 */
[----:B------:R-:W-:Y:S04]  /*0650*/  LDS R15, [R29+0xc0c] ;  /* 0x000c0c001d0f7984 */ /* 0x000fe80000000800 */
[----:B------:R-:W1:Y:S01]  /*0660*/  @!P0 LDG.E.EL R4, desc[UR6][R34.64] ;  /* 0x0000000622048981 */ /* 0x000e62000c2e1900 */
[----:B---3--:R-:W-:Y:S01]  /*0670*/  IMAD.WIDE R12, R19, 0x4, R12 ;  /* 0x00000004130c7825 */ /* 0x008fe200078e020c */
[----:B------:R-:W-:-:S04]  /*0680*/  MOV R19, RZ ;  /* 0x000000ff00137202 */ /* 0x000fc80000000f00 */
[----:B------:R0:W3:Y:S04]  /*0690*/  @!P0 LDG.E.EL R26, desc[UR6][R12.64] ;  /* 0x000000060c1a8981 */ /* 0x0000e8000c2e1900 */
[----:B------:R1:W3:Y:S01]  /*06a0*/  @!P0 LDG.E.EL R19, desc[UR6][R8.64] ;  /* 0x0000000608138981 */ /* 0x0002e2000c2e1900 */
[----:B----4-:R-:W-:Y:S01]  /*06b0*/  HFMA2.MMA R20, -RZ, RZ, 1.625, 0 ;  /* 0x3e800000ff147435 */ /* 0x010fe200000001ff */
[----:B------:R-:W-:Y:S02]  /*06c0*/  LOP3.LUT R24, R21, 0xc, R24, 0xf8, !PT ;  /* 0x0000000c15187812 */ /* 0x000fe400078ef818 */
[----:B------:R-:W-:Y:S01]  /*06d0*/  SHF.R.U32.HI R0, RZ, 0x2, R0 ;  /* 0x00000002ff007819 */ /* 0x000fe20000011600 */
[----:B0-----:R-:W-:Y:S03]  /*06e0*/  LDS R13, [R29] ;  /* 0x000000001d0d7984 */ /* 0x001fe60000000800 */
[----:B------:R-:W-:Y:S01]  /*06f0*/  SGXT.U32 R0, R0, 0x6 ;  /* 0x000000060000781a */ /* 0x000fe20000000000 */
[----:B------:R-:W0:Y:S01]  /*0700*/  LDS R12, [R29+0x808] ;  /* 0x000808001d0c7984 */ /* 0x000e220000000800 */
[----:B-----5:R-:W-:-:S04]  /*0710*/  FADD R14, R14, 0.0010000000474974513054 ;  /* 0x3a83126f0e0e7421 */ /* 0x020fc80000000000 */
[----:B------:R4:W5:Y:S01]  /*0720*/  MUFU.SQRT R32, R14 ;  /* 0x0000000e00207308 */ /* 0x0009620000002000 */
[--C-:B-1----:R-:W-:Y:S01]  /*0730*/  FADD R9, R6, -R4.reuse ;  /* 0x8000000406097221 */ /* 0x102fe20000000000 */
[--C-:B------:R-:W-:Y:S01]  /*0740*/  FADD R8, R5, -R4.reuse ;  /* 0x8000000405087221 */ /* 0x100fe20000000000 */
[--C-:B------:R-:W-:Y:S01]  /*0750*/  FADD R6, R18, -R4.reuse ;  /* 0x8000000412067221 */ /* 0x100fe20000000000 */
[--C-:B------:R-:W-:Y:S01]  /*0760*/  FADD R5, R17, -R4.reuse ;  /* 0x8000000411057221 */ /* 0x100fe20000000000 */
[--C-:B------:R-:W-:Y:S01]  /*0770*/  FADD R18, R25, -R4.reuse ;  /* 0x8000000419127221 */ /* 0x100fe20000000000 */
[----:B----4-:R1:W4:Y:S01]  /*0780*/  LDS R14, [R29+0x404] ;  /* 0x000404001d0e7984 */ /* 0x0103220000000800 */
[--C-:B--2---:R-:W-:Y:S01]  /*0790*/  FADD R10, R30, -R4.reuse ;  /* 0x800000041e0a7221 */ /* 0x104fe20000000000 */
[--C-:B------:R-:W-:Y:S01]  /*07a0*/  FADD R7, R7, -R4.reuse ;  /* 0x8000000407077221 */ /* 0x100fe20000000000 */
[--C-:B------:R-:W-:Y:S01]  /*07b0*/  FADD R16, R16, -R4.reuse ;  /* 0x8000000410107221 */ /* 0x100fe20000000000 */
[--C-:B------:R-:W-:Y:S01]  /*07c0*/  FADD R27, R27, -R4.reuse ;  /* 0x800000041b1b7221 */ /* 0x100fe20000000000 */
[--C-:B0-----:R-:W-:Y:S01]  /*07d0*/  FADD R25, R12, -R4.reuse ;  /* 0x800000040c197221 */ /* 0x101fe20000000000 */
[----:B------:R-:W-:Y:S01]  /*07e0*/  BAR.SYNC.DEFER_BLOCKING 0x0 ;  /* 0x0000000000007b1d */ /* 0x000fe20000010000 */
[C---:B-----5:R-:W-:Y:S01]  /*07f0*/  FSETP.GT.AND P0, PT, R32.reuse, 8.50705917302346158658e+37, PT ;  /* 0x7e8000002000780b */ /* 0x060fe20003f04000 */
[----:B-1----:R-:W-:Y:S01]  /*0800*/  FADD R29, R13, -R4 ;  /* 0x800000040d1d7221 */ /* 0x002fe20000000000 */
[----:B------:R-:W-:-:S02]  /*0810*/  FSETP.GEU.AND P1, PT, R32, 1.175494350822287508e-38, PT ;  /* 0x008000002000780b */ /* 0x000fc40003f2e000 */
[----:B------:R-:W-:-:S09]  /*0820*/  FSEL R11, R20, 1, P0 ;  /* 0x3f800000140b7808 */ /* 0x000fd20000000000 */
[----:B------:R-:W-:Y:S02]  /*0830*/  @P0 FMUL R32, R32, 0.25 ;  /* 0x3e80000020200820 */ /* 0x000fe40000400000 */
[----:B------:R-:W-:Y:S02]  /*0840*/  @!P1 FMUL R11, R11, 16777216 ;  /* 0x4b8000000b0b9820 */ /* 0x000fe40000400000 */
[----:B------:R-:W-:-:S04]  /*0850*/  @!P1 FMUL R32, R32, 16777216 ;  /* 0x4b80000020209820 */ /* 0x000fc80000400000 */
[----:B------:R-:W0:Y:S01]  /*0860*/  MUFU.RCP R28, R32 ;  /* 0x00000020001c7308 */ /* 0x000e220000001000 */
[--C-:B----4-:R-:W-:Y:S01]  /*0870*/  FADD R17, R14, -R4.reuse ;  /* 0x800000040e117221 */ /* 0x110fe20000000000 */
[----:B0-----:R-:W-:Y:S01]  /*0880*/  FMUL R28, R28, R11 ;  /* 0x0000000b1c1c7220 */ /* 0x001fe20000400000 */
[--C-:B------:R-:W-:Y:S01]  /*0890*/  FADD R11, R31, -R4.reuse ;  /* 0x800000041f0b7221 */ /* 0x100fe20000000000 */
[--C-:B------:R-:W-:Y:S02]  /*08a0*/  FADD R31, R22, -R4.reuse ;  /* 0x80000004161f7221 */ /* 0x100fe40000000000 */
[-C--:B------:R-:W-:Y:S01]  /*08b0*/  FMUL R5, R5, R28.reuse ;  /* 0x0000001c05057220 */ /* 0x080fe20000400000 */
[-C--:B------:R-:W-:Y:S01]  /*08c0*/  FMUL R6, R6, R28.reuse ;  /* 0x0000001c06067220 */ /* 0x080fe20000400000 */
[-C--:B------:R-:W-:Y:S01]  /*08d0*/  FMUL R22, R31, R28.reuse ;  /* 0x0000001c1f167220 */ /* 0x080fe20000400000 */
[--C-:B------:R-:W-:Y:S01]  /*08e0*/  FADD R31, R23, -R4.reuse ;  /* 0x80000004171f7221 */ /* 0x100fe20000000000 */
[----:B------:R-:W-:Y:S01]  /*08f0*/  FADD R23, R15, -R4 ;  /* 0x800000040f177221 */ /* 0x000fe20000000000 */
[----:B------:R-:W-:Y:S01]  /*0900*/  FMUL R15, R18, R28 ;  /* 0x0000001c120f7220 */ /* 0x000fe20000400000 */
[----:B---3--:R-:W-:Y:S01]  /*0910*/  FFMA R13, R22, R26, R19 ;  /* 0x0000001a160d7223 */ /* 0x008fe20000000013 */
[-C--:B------:R-:W-:Y:S01]  /*0920*/  FMUL R14, R31, R28.reuse ;  /* 0x0000001c1f0e7220 */ /* 0x080fe20000400000 */
[-C--:B------:R-:W-:Y:S01]  /*0930*/  FMUL R7, R7, R28.reuse ;  /* 0x0000001c07077220 */ /* 0x080fe20000400000 */
[----:B------:R-:W-:Y:S01]  /*0940*/  FMUL R8, R8, R28 ;  /* 0x0000001c08087220 */ /* 0x000fe20000400000 */
[----:B------:R-:W-:Y:S01]  /*0950*/  FADD R4, RZ, -R13 ;  /* 0x8000000dff047221 */ /* 0x000fe20000000000 */
[--C-:B------:R-:W-:Y:S01]  /*0960*/  FFMA R14, R14, R26, R19.reuse ;  /* 0x0000001a0e0e7223 */ /* 0x100fe20000000013 */
[-C--:B------:R-:W-:Y:S01]  /*0970*/  FMUL R9, R9, R28.reuse ;  /* 0x0000001c09097220 */ /* 0x080fe20000400000 */
[-C--:B------:R-:W-:Y:S01]  /*0980*/  FMUL R10, R10, R28.reuse ;  /* 0x0000001c0a0a7220 */ /* 0x080fe20000400000 */
[----:B------:R-:W-:Y:S01]  /*0990*/  FMUL R22, R4, 1.4426950216293334961 ;  /* 0x3fb8aa3b04167820 */ /* 0x000fe20000400000 */
[-C--:B------:R-:W-:Y:S01]  /*09a0*/  FMUL R4, R16, R28.reuse ;  /* 0x0000001c10047220 */ /* 0x080fe20000400000 */
[-C--:B------:R-:W-:Y:S01]  /*09b0*/  FMUL R11, R11, R28.reuse ;  /* 0x0000001c0b0b7220 */ /* 0x080fe20000400000 */
[-C--:B------:R-:W-:Y:S01]  /*09c0*/  FMUL R12, R27, R28.reuse ;  /* 0x0000001c1b0c7220 */ /* 0x080fe20000400000 */
[-C--:B------:R-:W-:Y:S01]  /*09d0*/  FMUL R16, R29, R28.reuse ;  /* 0x0000001c1d107220 */ /* 0x080fe20000400000 */
[----:B------:R-:W-:Y:S01]  /*09e0*/  FSETP.GEU.AND P0, PT, R22, -126, PT ;  /* 0xc2fc00001600780b */ /* 0x000fe20003f0e000 */
[-C--:B------:R-:W-:Y:S01]  /*09f0*/  FMUL R17, R17, R28.reuse ;  /* 0x0000001c11117220 */ /* 0x080fe20000400000 */
[-C--:B------:R-:W-:Y:S01]  /*0a00*/  FMUL R18, R25, R28.reuse ;  /* 0x0000001c19127220 */ /* 0x080fe20000400000 */
[----:B------:R-:W-:Y:S01]  /*0a10*/  FMUL R28, R23, R28 ;  /* 0x0000001c171c7220 */ /* 0x000fe20000400000 */
[----:B------:R-:W-:Y:S01]  /*0a20*/  FADD R23, RZ, -R14 ;  /* 0x8000000eff177221 */ /* 0x000fe20000000000 */
[-CC-:B------:R-:W-:Y:S01]  /*0a30*/  FFMA R15, R15, R26.reuse, R19.reuse ;  /* 0x0000001a0f0f7223 */ /* 0x180fe20000000013 */
[-CC-:B------:R-:W-:Y:S01]  /*0a40*/  FFMA R12, R12, R26.reuse, R19.reuse ;  /* 0x0000001a0c0c7223 */ /* 0x180fe20000000013 */
[-C--:B------:R-:W-:Y:S01]  /*0a50*/  FFMA R4, R4, R26.reuse, R19 ;  /* 0x0000001a04047223 */ /* 0x080fe20000000013 */
[----:B------:R-:W-:Y:S01]  /*0a60*/  FMUL R23, R23, 1.4426950216293334961 ;  /* 0x3fb8aa3b17177820 */ /* 0x000fe20000400000 */
[----:B------:R-:W-:Y:S01]  /*0a70*/  FADD R25, RZ, -R15 ;  /* 0x8000000fff197221 */ /* 0x000fe20000000000 */
[-CC-:B------:R-:W-:Y:S01]  /*0a80*/  FFMA R5, R5, R26.reuse, R19.reuse ;  /* 0x0000001a05057223 */ /* 0x180fe20000000013 */
[-CC-:B------:R-:W-:Y:S01]  /*0a90*/  FFMA R6, R6, R26.reuse, R19.reuse ;  /* 0x0000001a06067223 */ /* 0x180fe20000000013 */
[-CC-:B------:R-:W-:Y:S01]  /*0aa0*/  FFMA R7, R7, R26.reuse, R19.reuse ;  /* 0x0000001a07077223 */ /* 0x180fe20000000013 */
[----:B------:R-:W-:Y:S01]  /*0ab0*/  @!P0 FMUL R22, R22, 0.5 ;  /* 0x3f00000016168820 */ /* 0x000fe20000400000 */
[----:B------:R-:W-:Y:S01]  /*0ac0*/  FSETP.GEU.AND P1, PT, R23, -126, PT ;  /* 0xc2fc00001700780b */ /* 0x000fe20003f2e000 */
[-CC-:B------:R-:W-:Y:S01]  /*0ad0*/  FFMA R8, R8, R26.reuse, R19.reuse ;  /* 0x0000001a08087223 */ /* 0x180fe20000000013 */
[-CC-:B------:R-:W-:Y:S01]  /*0ae0*/  FFMA R9, R9, R26.reuse, R19.reuse ;  /* 0x0000001a09097223 */ /* 0x180fe20000000013 */
[-CC-:B------:R-:W-:Y:S01]  /*0af0*/  FFMA R10, R10, R26.reuse, R19.reuse ;  /* 0x0000001a0a0a7223 */ /* 0x180fe20000000013 */
[-CC-:B------:R-:W-:Y:S01]  /*0b00*/  FFMA R11, R11, R26.reuse, R19.reuse ;  /* 0x0000001a0b0b7223 */ /* 0x180fe20000000013 */
[----:B------:R-:W0:Y:S01]  /*0b10*/  MUFU.EX2 R22, R22 ;  /* 0x0000001600167308 */ /* 0x000e220000000800 */
[-CC-:B------:R-:W-:Y:S01]  /*0b20*/  FFMA R16, R16, R26.reuse, R19.reuse ;  /* 0x0000001a10107223 */ /* 0x180fe20000000013 */
[-CC-:B------:R-:W-:Y:S01]  /*0b30*/  FFMA R17, R17, R26.reuse, R19.reuse ;  /* 0x0000001a11117223 */ /* 0x180fe20000000013 */
[-CC-:B------:R-:W-:Y:S01]  /*0b40*/  FFMA R18, R18, R26.reuse, R19.reuse ;  /* 0x0000001a12127223 */ /* 0x180fe20000000013 */
[----:B------:R-:W-:Y:S01]  /*0b50*/  FFMA R19, R28, R26, R19 ;  /* 0x0000001a1c137223 */ /* 0x000fe20000000013 */
[----:B------:R-:W-:Y:S01]  /*0b60*/  FMUL R25, R25, 1.4426950216293334961 ;  /* 0x3fb8aa3b19197820 */ /* 0x000fe20000400000 */
[----:B------:R-:W-:-:S02]  /*0b70*/  FADD R27, RZ, -R4 ;  /* 0x80000004ff1b7221 */ /* 0x000fc40000000000 */
[----:B------:R-:W-:Y:S02]  /*0b80*/  @!P1 FMUL R23, R23, 0.5 ;  /* 0x3f00000017179820 */ /* 0x000fe40000400000 */
[----:B------:R-:W-:Y:S01]  /*0b90*/  FSETP.GEU.AND P3, PT, R25, -126, PT ;  /* 0xc2fc00001900780b */ /* 0x000fe20003f6e000 */
[----:B------:R-:W-:Y:S01]  /*0ba0*/  FMUL R27, R27, 1.4426950216293334961 ;  /* 0x3fb8aa3b1b1b7820 */ /* 0x000fe20000400000 */
[----:B------:R-:W1:Y:S01]  /*0bb0*/  MUFU.EX2 R28, R23 ;  /* 0x00000017001c7308 */ /* 0x000e620000000800 */
[----:B0-----:R-:W-:-:S04]  /*0bc0*/  @!P0 FMUL R22, R22, R22 ;  /* 0x0000001616168220 */ /* 0x001fc80000400000 */
[----:B------:R-:W-:-:S06]  /*0bd0*/  FADD R22, R22, 1 ;  /* 0x3f80000016167421 */ /* 0x000fcc0000000000 */
[----:B------:R-:W-:Y:S01]  /*0be0*/  @!P3 FMUL R25, R25, 0.5 ;  /* 0x3f0000001919b820 */ /* 0x000fe20000400000 */
[----:B------:R-:W-:Y:S01]  /*0bf0*/  FSETP.GT.AND P0, PT, R22, 8.50705917302346158658e+37, PT ;  /* 0x7e8000001600780b */ /* 0x000fe20003f04000 */
[----:B-1----:R-:W-:-:S03]  /*0c00*/  @!P1 FMUL R28, R28, R28 ;  /* 0x0000001c1c1c9220 */ /* 0x002fc60000400000 */
[----:B------:R-:W-:Y:S01]  /*0c10*/  FSEL R21, R20, 1, P0 ;  /* 0x3f80000014157808 */ /* 0x000fe20000000000 */
[----:B------:R-:W-:Y:S02]  /*0c20*/  FADD R29, R28, 1 ;  /* 0x3f8000001c1d7421 */ /* 0x000fe40000000000 */
[----:B------:R-:W0:Y:S03]  /*0c30*/  MUFU.EX2 R28, R25 ;  /* 0x00000019001c7308 */ /* 0x000e260000000800 */
[----:B------:R-:W-:-:S03]  /*0c40*/  FSETP.GT.AND P1, PT, R29, 8.50705917302346158658e+37, PT ;  /* 0x7e8000001d00780b */ /* 0x000fc60003f24000 */
[----:B------:R-:W-:Y:S01]  /*0c50*/  @P0 FMUL R22, R22, 0.25 ;  /* 0x3e80000016160820 */ /* 0x000fe20000400000 */
[----:B------:R-:W-:-:S03]  /*0c60*/  FSETP.GEU.AND P0, PT, R27, -126, PT ;  /* 0xc2fc00001b00780b */ /* 0x000fc60003f0e000 */
[----:B------:R1:W2:Y:S01]  /*0c70*/  MUFU.RCP R26, R22 ;  /* 0x00000016001a7308 */ /* 0x0002a20000001000 */
[----:B0-----:R-:W-:-:S05]  /*0c80*/  @!P3 FMUL R28, R28, R28 ;  /* 0x0000001c1c1cb220 */ /* 0x001fca0000400000 */
[----:B------:R-:W-:Y:S01]  /*0c90*/  @P1 FMUL R29, R29, 0.25 ;  /* 0x3e8000001d1d1820 */ /* 0x000fe20000400000 */
[----:B-1----:R-:W-:-:S03]  /*0ca0*/  FADD R22, RZ, -R5 ;  /* 0x80000005ff167221 */ /* 0x002fc60000000000 */
[----:B------:R-:W-:Y:S01]  /*0cb0*/  @!P0 FMUL R27, R27, 0.5 ;  /* 0x3f0000001b1b8820 */ /* 0x000fe20000400000 */
[----:B------:R-:W-:Y:S01]  /*0cc0*/  FADD R28, R28, 1 ;  /* 0x3f8000001c1c7421 */ /* 0x000fe20000000000 */
[----:B------:R-:W-:Y:S01]  /*0cd0*/  FMUL R22, R22, 1.4426950216293334961 ;  /* 0x3fb8aa3b16167820 */ /* 0x000fe20000400000 */
[----:B------:R-:W0:Y:S01]  /*0ce0*/  MUFU.RCP R29, R29 ;  /* 0x0000001d001d7308 */ /* 0x000e220000001000 */
[----:B--2---:R-:W-:Y:S02]  /*0cf0*/  FMUL R26, R26, R21 ;  /* 0x000000151a1a7220 */ /* 0x004fe40000400000 */
[----:B------:R-:W-:Y:S02]  /*0d00*/  FSETP.GT.AND P3, PT, R28, 8.50705917302346158658e+37, PT ;  /* 0x7e8000001c00780b */ /* 0x000fe40003f64000 */
[----:B------:R-:W-:Y:S01]  /*0d10*/  FSETP.GEU.AND P2, PT, R22, -126, PT ;  /* 0xc2fc00001600780b */ /* 0x000fe20003f4e000 */
[----:B------:R-:W-:Y:S01]  /*0d20*/  FMUL R13, R13, R26 ;  /* 0x0000001a0d0d7220 */ /* 0x000fe20000400000 */
[----:B------:R-:W-:Y:S01]  /*0d30*/  FSEL R26, R20, 1, P1 ;  /* 0x3f800000141a7808 */ /* 0x000fe20000800000 */
[----:B------:R0:W1:Y:S08]  /*0d40*/  MUFU.EX2 R23, R27 ;  /* 0x0000001b00177308 */ /* 0x0000700000000800 */
[----:B------:R-:W-:-:S02]  /*0d50*/  @P3 FMUL R28, R28, 0.25 ;  /* 0x3e8000001c1c3820 */ /* 0x000fc40000400000 */
[----:B------:R-:W-:Y:S01]  /*0d60*/  @!P2 FMUL R22, R22, 0.5 ;  /* 0x3f0000001616a820 */ /* 0x000fe20000400000 */
[----:B0-----:R-:W-:Y:S01]  /*0d70*/  FMUL R27, R29, R26 ;  /* 0x0000001a1d1b7220 */ /* 0x001fe20000400000 */
[----:B------:R-:W-:Y:S02]  /*0d80*/  FADD R26, RZ, -R7 ;  /* 0x80000007ff1a7221 */ /* 0x000fe40000000000 */
[----:B------:R-:W0:Y:S01]  /*0d90*/  MUFU.EX2 R21, R22 ;  /* 0x0000001600157308 */ /* 0x000e220000000800 */
[----:B------:R-:W-:Y:S01]  /*0da0*/  FMUL R14, R14, R27 ;  /* 0x0000001b0e0e7220 */ /* 0x000fe20000400000 */
[----:B-1----:R-:W-:Y:S01]  /*0db0*/  @!P0 FMUL R23, R23, R23 ;  /* 0x0000001717178220 */ /* 0x002fe20000400000 */
[----:B------:R-:W-:-:S03]  /*0dc0*/  FMUL R26, R26, 1.4426950216293334961 ;  /* 0x3fb8aa3b1a1a7820 */ /* 0x000fc60000400000 */
[----:B------:R-:W-:Y:S01]  /*0dd0*/  FADD R25, R23, 1 ;  /* 0x3f80000017197421 */ /* 0x000fe20000000000 */
[----:B------:R-:W-:Y:S01]  /*0de0*/  FSEL R23, R20, 1, P3 ;  /* 0x3f80000014177808 */ /* 0x000fe20001800000 */
[----:B------:R-:W1:Y:S03]  /*0df0*/  MUFU.RCP R28, R28 ;  /* 0x0000001c001c7308 */ /* 0x000e660000001000 */
[----:B------:R-:W-:Y:S01]  /*0e00*/  FSETP.GT.AND P1, PT, R25, 8.50705917302346158658e+37, PT ;  /* 0x7e8000001900780b */ /* 0x000fe20003f24000 */
[----:B0-----:R-:W-:-:S04]  /*0e10*/  @!P2 FMUL R21, R21, R21 ;  /* 0x000000151515a220 */ /* 0x001fc80000400000 */
[----:B------:R-:W-:Y:S01]  /*0e20*/  FADD R27, R21, 1 ;  /* 0x3f800000151b7421 */ /* 0x000fe20000000000 */
[----:B------:R-:W-:Y:S01]  /*0e30*/  FADD R21, RZ, -R6 ;  /* 0x80000006ff157221 */ /* 0x000fe20000000000 */
[----:B-1----:R-:W-:-:S03]  /*0e40*/  FMUL R22, R28, R23 ;  /* 0x000000171c167220 */ /* 0x002fc60000400000 */
[----:B------:R-:W-:Y:S01]  /*0e50*/  FSETP.GT.AND P0, PT, R27, 8.50705917302346158658e+37, PT ;  /* 0x7e8000001b00780b */ /* 0x000fe20003f04000 */
[----:B------:R-:W-:Y:S02]  /*0e60*/  FMUL R21, R21, 1.4426950216293334961 ;  /* 0x3fb8aa3b15157820 */ /* 0x000fe40000400000 */
[----:B------:R-:W-:Y:S01]  /*0e70*/  @P1 FMUL R25, R25, 0.25 ;  /* 0x3e80000019191820 */ /* 0x000fe20000400000 */
[----:B------:R-:W-:Y:S01]  /*0e80*/  FMUL R15, R15, R22 ;  /* 0x000000160f0f7220 */ /* 0x000fe20000400000 */
[----:B------:R-:W-:Y:S02]  /*0e90*/  FSEL R28, R20, 1, P1 ;  /* 0x3f800000141c7808 */ /* 0x000fe40000800000 */
[----:B------:R-:W-:Y:S01]  /*0ea0*/  FSETP.GEU.AND P2, PT, R21, -126, PT ;  /* 0xc2fc00001500780b */ /* 0x000fe20003f4e000 */
[----:B------:R0:W1:Y:S01]  /*0eb0*/  MUFU.RCP R23, R25 ;  /* 0x0000001900177308 */ /* 0x0000620000001000 */
[----:B------:R-:W-:-:S04]  /*0ec0*/  FSETP.GEU.AND P1, PT, R26, -126, PT ;  /* 0xc2fc00001a00780b */ /* 0x000fc80003f2e000 */
[----:B------:R-:W-:Y:S01]  /*0ed0*/  @P0 FMUL R27, R27, 0.25 ;  /* 0x3e8000001b1b0820 */ /* 0x000fe20000400000 */
[----:B0-----:R-:W-:-:S03]  /*0ee0*/  FSEL R25, R20, 1, P0 ;  /* 0x3f80000014197808 */ /* 0x001fc60000000000 */
[----:B------:R-:W0:Y:S03]  /*0ef0*/  MUFU.RCP R22, R27 ;  /* 0x0000001b00167308 */ /* 0x000e260000001000 */
[----:B------:R-:W-:Y:S02]  /*0f00*/  @!P2 FMUL R21, R21, 0.5 ;  /* 0x3f0000001515a820 */ /* 0x000fe40000400000 */
[----:B------:R-:W-:Y:S01]  /*0f10*/  @!P1 FMUL R26, R26, 0.5 ;  /* 0x3f0000001a1a9820 */ /* 0x000fe20000400000 */
[----:B-1----:R-:W-:Y:S02]  /*0f20*/  FMUL R23, R23, R28 ;  /* 0x0000001c17177220 */ /* 0x002fe40000400000 */
[----:B------:R-:W1:Y:S02]  /*0f30*/  MUFU.EX2 R28, R21 ;  /* 0x00000015001c7308 */ /* 0x000e640000000800 */
[----:B------:R-:W-:Y:S01]  /*0f40*/  FMUL R4, R4, R23 ;  /* 0x0000001704047220 */ /* 0x000fe20000400000 */
[----:B------:R-:W-:-:S04]  /*0f50*/  FADD R23, RZ, -R9 ;  /* 0x80000009ff177221 */ /* 0x000fc80000000000 */
[----:B------:R-:W-:Y:S01]  /*0f60*/  FMUL R23, R23, 1.4426950216293334961 ;  /* 0x3fb8aa3b17177820 */ /* 0x000fe20000400000 */
[----:B0-----:R-:W-:Y:S01]  /*0f70*/  FMUL R22, R22, R25 ;  /* 0x0000001916167220 */ /* 0x001fe20000400000 */
[----:B------:R-:W-:-:S03]  /*0f80*/  FADD R25, RZ, -R8 ;  /* 0x80000008ff197221 */ /* 0x000fc60000000000 */
[----:B------:R-:W-:Y:S01]  /*0f90*/  FMUL R5, R5, R22 ;  /* 0x0000001605057220 */ /* 0x000fe20000400000 */
[----:B------:R-:W-:Y:S02]  /*0fa0*/  FMUL R29, R25, 1.4426950216293334961 ;  /* 0x3fb8aa3b191d7820 */ /* 0x000fe40000400000 */
[----:B------:R0:W2:Y:S01]  /*0fb0*/  MUFU.EX2 R25, R26 ;  /* 0x0000001a00197308 */ /* 0x0000a20000000800 */
[----:B-1----:R-:W-:Y:S02]  /*0fc0*/  @!P2 FMUL R28, R28, R28 ;  /* 0x0000001c1c1ca220 */ /* 0x002fe40000400000 */
[----:B------:R-:W-:Y:S02]  /*0fd0*/  FSETP.GEU.AND P3, PT, R29, -126, PT ;  /* 0xc2fc00001d00780b */ /* 0x000fe40003f6e000 */
[----:B------:R-:W-:-:S05]  /*0fe0*/  FADD R27, R28, 1 ;  /* 0x3f8000001c1b7421 */ /* 0x000fca0000000000 */
[----:B------:R-:W-:-:S04]  /*0ff0*/  FSETP.GT.AND P2, PT, R27, 8.50705917302346158658e+37, PT ;  /* 0x7e8000001b00780b */ /* 0x000fc80003f44000 */
[----:B0-----:R-:W-:Y:S01]  /*1000*/  FSEL R26, R20, 1, P2 ;  /* 0x3f800000141a7808 */ /* 0x001fe20001000000 */
[----:B--2---:R-:W-:Y:S01]  /*1010*/  @!P1 FMUL R25, R25, R25 ;  /* 0x0000001919199220 */ /* 0x004fe20000400000 */
[----:B------:R-:W-:-:S03]  /*1020*/  @!P3 FMUL R29, R29, 0.5 ;  /* 0x3f0000001d1db820 */ /* 0x000fc60000400000 */
[----:B------:R-:W-:Y:S01]  /*1030*/  FADD R25, R25, 1 ;  /* 0x3f80000019197421 */ /* 0x000fe20000000000 */
[----:B------:R-:W0:Y:S03]  /*1040*/  MUFU.EX2 R21, R29 ;  /* 0x0000001d00157308 */ /* 0x000e260000000800 */
[----:B------:R-:W-:Y:S01]  /*1050*/  @P2 FMUL R27, R27, 0.25 ;  /* 0x3e8000001b1b2820 */ /* 0x000fe20000400000 */
[----:B------:R-:W-:-:S05]  /*1060*/  FSETP.GT.AND P0, PT, R25, 8.50705917302346158658e+37, PT ;  /* 0x7e8000001900780b */ /* 0x000fca0003f04000 */
[----:B------:R-:W1:Y:S01]  /*1070*/  MUFU.RCP R27, R27 ;  /* 0x0000001b001b7308 */ /* 0x000e620000001000 */
[----:B0-----:R-:W-:Y:S01]  /*1080*/  @!P3 FMUL R21, R21, R21 ;  /* 0x000000151515b220 */ /* 0x001fe20000400000 */
[----:B------:R-:W-:-:S06]  /*1090*/  FSETP.GEU.AND P3, PT, R23, -126, PT ;  /* 0xc2fc00001700780b */ /* 0x000fcc0003f6e000 */
[----:B------:R-:W-:Y:S01]  /*10a0*/  @P0 FMUL R25, R25, 0.25 ;  /* 0x3e80000019190820 */ /* 0x000fe20000400000 */
[----:B------:R-:W-:-:S05]  /*10b0*/  FADD R22, R21, 1 ;  /* 0x3f80000015167421 */ /* 0x000fca0000000000 */
[----:B------:R-:W0:Y:S01]  /*10c0*/  MUFU.RCP R25, R25 ;  /* 0x0000001900197308 */ /* 0x000e220000001000 */
[----:B------:R-:W-:Y:S01]  /*10d0*/  FSETP.GT.AND P1, PT, R22, 8.50705917302346158658e+37, PT ;  /* 0x7e8000001600780b */ /* 0x000fe20003f24000 */
[----:B-1----:R-:W-:Y:S01]  /*10e0*/  FMUL R21, R27, R26 ;  /* 0x0000001a1b157220 */ /* 0x002fe20000400000 */
[C---:B------:R-:W-:Y:S02]  /*10f0*/  FSEL R26, R20.reuse, 1, P0 ;  /* 0x3f800000141a7808 */ /* 0x040fe40000000000 */
[----:B------:R-:W-:Y:S01]  /*1100*/  FSEL R28, R20, 1, P1 ;  /* 0x3f800000141c7808 */ /* 0x000fe20000800000 */
[----:B------:R-:W-:Y:S01]  /*1110*/  FMUL R6, R6, R21 ;  /* 0x0000001506067220 */ /* 0x000fe20000400000 */
[----:B------:R-:W-:Y:S01]  /*1120*/  FADD R21, RZ, -R10 ;  /* 0x8000000aff157221 */ /* 0x000fe20000000000 */
[----:B------:R-:W-:-:S03]  /*1130*/  @!P3 FMUL R23, R23, 0.5 ;  /* 0x3f0000001717b820 */ /* 0x000fc60000400000 */
[----:B------:R-:W-:-:S03]  /*1140*/  FMUL R21, R21, 1.4426950216293334961 ;  /* 0x3fb8aa3b15157820 */ /* 0x000fc60000400000 */
[----:B------:R-:W-:Y:S01]  /*1150*/  @P1 FMUL R22, R22, 0.25 ;  /* 0x3e80000016161820 */ /* 0x000fe20000400000 */
[----:B0-----:R-:W-:Y:S01]  /*1160*/  FMUL R26, R25, R26 ;  /* 0x0000001a191a7220 */ /* 0x001fe20000400000 */
[----:B------:R-:W-:Y:S01]  /*1170*/  FADD R25, RZ, -R11 ;  /* 0x8000000bff197221 */ /* 0x000fe20000000000 */
[----:B------:R-:W-:Y:S01]  /*1180*/  FSETP.GEU.AND P2, PT, R21, -126, PT ;  /* 0xc2fc00001500780b */ /* 0x000fe20003f4e000 */
[----:B------:R0:W1:Y:S01]  /*1190*/  MUFU.RCP R27, R22 ;  /* 0x00000016001b7308 */ /* 0x0000620000001000 */
[----:B------:R-:W-:Y:S01]  /*11a0*/  FMUL R7, R7, R26 ;  /* 0x0000001a07077220 */ /* 0x000fe20000400000 */
[----:B------:R-:W-:-:S05]  /*11b0*/  FMUL R25, R25, 1.4426950216293334961 ;  /* 0x3fb8aa3b19197820 */ /* 0x000fca0000400000 */
[----:B------:R-:W-:Y:S01]  /*11c0*/  FSETP.GEU.AND P0, PT, R25, -126, PT ;  /* 0xc2fc00001900780b */ /* 0x000fe20003f0e000 */
[----:B------:R-:W2:Y:S01]  /*11d0*/  MUFU.EX2 R26, R23 ;  /* 0x00000017001a7308 */ /* 0x000ea20000000800 */
[----:B0-----:R-:W-:-:S03]  /*11e0*/  FADD R22, RZ, -R16 ;  /* 0x80000010ff167221 */ /* 0x001fc60000000000 */
[----:B------:R-:W-:Y:S01]  /*11f0*/  @!P2 FMUL R21, R21, 0.5 ;  /* 0x3f0000001515a820 */ /* 0x000fe20000400000 */
[----:B------:R-:W-:Y:S01]  /*1200*/  FMUL R29, R22, 1.4426950216293334961 ;  /* 0x3fb8aa3b161d7820 */ /* 0x000fe20000400000 */
[----:B-1----:R-:W-:Y:S02]  /*1210*/  FMUL R27, R27, R28 ;  /* 0x0000001c1b1b7220 */ /* 0x002fe40000400000 */
[----:B------:R-:W0:Y:S02]  /*1220*/  MUFU.EX2 R28, R21 ;  /* 0x00000015001c7308 */ /* 0x000e240000000800 */
[----:B------:R-:W-:Y:S01]  /*1230*/  FSETP.GEU.AND P1, PT, R29, -126, PT ;  /* 0xc2fc00001d00780b */ /* 0x000fe20003f2e000 */
[----:B------:R-:W-:Y:S01]  /*1240*/  FMUL R8, R8, R27 ;  /* 0x0000001b08087220 */ /* 0x000fe20000400000 */
[----:B------:R-:W-:Y:S01]  /*1250*/  @!P0 FMUL R25, R25, 0.5 ;  /* 0x3f00000019198820 */ /* 0x000fe20000400000 */
[----:B--2---:R-:W-:-:S04]  /*1260*/  @!P3 FMUL R26, R26, R26 ;  /* 0x0000001a1a1ab220 */ /* 0x004fc80000400000 */
[----:B------:R-:W-:Y:S02]  /*1270*/  FADD R22, R26, 1 ;  /* 0x3f8000001a167421 */ /* 0x000fe40000000000 */
[----:B------:R1:W2:Y:S04]  /*1280*/  MUFU.EX2 R26, R25 ;  /* 0x00000019001a7308 */ /* 0x0002a80000000800 */
[----:B------:R-:W-:Y:S01]  /*1290*/  @!P1 FMUL R29, R29, 0.5 ;  /* 0x3f0000001d1d9820 */ /* 0x000fe20000400000 */
[----:B------:R-:W-:Y:S01]  /*12a0*/  FSETP.GT.AND P3, PT, R22, 8.50705917302346158658e+37, PT ;  /* 0x7e8000001600780b */ /* 0x000fe20003f64000 */
[----:B0-----:R-:W-:-:S04]  /*12b0*/  @!P2 FMUL R28, R28, R28 ;  /* 0x0000001c1c1ca220 */ /* 0x001fc80000400000 */
[----:B------:R-:W-:Y:S01]  /*12c0*/  FADD R23, R28, 1 ;  /* 0x3f8000001c177421 */ /* 0x000fe20000000000 */
[----:B------:R-:W0:Y:S01]  /*12d0*/  MUFU.EX2 R21, R29 ;  /* 0x0000001d00157308 */ /* 0x000e220000000800 */
[----:B-1----:R-:W-:-:S03]  /*12e0*/  FSEL R25, R20, 1, P3 ;  /* 0x3f80000014197808 */ /* 0x002fc60001800000 */
[----:B------:R-:W-:Y:S01]  /*12f0*/  FSETP.GT.AND P2, PT, R23, 8.50705917302346158658e+37, PT ;  /* 0x7e8000001700780b */ /* 0x000fe20003f44000 */
[----:B--2---:R-:W-:Y:S02]  /*1300*/  @!P0 FMUL R26, R26, R26 ;  /* 0x0000001a1a1a8220 */ /* 0x004fe40000400000 */
[----:B------:R-:W-:Y:S01]  /*1310*/  @P3 FMUL R22, R22, 0.25 ;  /* 0x3e80000016163820 */ /* 0x000fe20000400000 */
[----:B------:R-:W-:Y:S01]  /*1320*/  FSEL R30, R20, 1, P2 ;  /* 0x3f800000141e7808 */ /* 0x000fe20001000000 */
[----:B------:R-:W-:-:S04]  /*1330*/  FADD R26, R26, 1 ;  /* 0x3f8000001a1a7421 */ /* 0x000fc80000000000 */
[----:B------:R-:W1:Y:S01]  /*1340*/  MUFU.RCP R22, R22 ;  /* 0x0000001600167308 */ /* 0x000e620000001000 */
[----:B------:R-:W-:Y:S01]  /*1350*/  FSETP.GT.AND P0, PT, R26, 8.50705917302346158658e+37, PT ;  /* 0x7e8000001a00780b */ /* 0x000fe20003f04000 */
[----:B0-----:R-:W-:Y:S02]  /*1360*/  @!P1 FMUL R21, R21, R21 ;  /* 0x0000001515159220 */ /* 0x001fe40000400000 */
[----:B------:R-:W-:-:S06]  /*1370*/  @P2 FMUL R23, R23, 0.25 ;  /* 0x3e80000017172820 */ /* 0x000fcc0000400000 */
[----:B------:R-:W0:Y:S04]  /*1380*/  MUFU.RCP R23, R23 ;  /* 0x0000001700177308 */ /* 0x000e280000001000 */
[----:B------:R-:W-:Y:S01]  /*1390*/  @P0 FMUL R26, R26, 0.25 ;  /* 0x3e8000001a1a0820 */ /* 0x000fe20000400000 */
[----:B-1----:R-:W-:Y:S01]  /*13a0*/  FMUL R28, R22, R25 ;  /* 0x00000019161c7220 */ /* 0x002fe20000400000 */
[----:B------:R-:W-:Y:S01]  /*13b0*/  FADD R22, R21, 1 ;  /* 0x3f80000015167421 */ /* 0x000fe20000000000 */
[----:B------:R-:W-:Y:S02]  /*13c0*/  FSEL R21, R20, 1, P0 ;  /* 0x3f80000014157808 */ /* 0x000fe40000000000 */
[----:B------:R-:W-:Y:S01]  /*13d0*/  FMUL R9, R9, R28 ;  /* 0x0000001c09097220 */ /* 0x000fe20000400000 */
[----:B------:R-:W1:Y:S01]  /*13e0*/  MUFU.RCP R26, R26 ;  /* 0x0000001a001a7308 */ /* 0x000e620000001000 */
[----:B------:R-:W-:Y:S01]  /*13f0*/  FSETP.GT.AND P1, PT, R22, 8.50705917302346158658e+37, PT ;  /* 0x7e8000001600780b */ /* 0x000fe20003f24000 */
[----:B0-----:R-:W-:Y:S01]  /*1400*/  FMUL R25, R23, R30 ;  /* 0x0000001e17197220 */ /* 0x001fe20000400000 */
[----:B------:R-:W-:-:S03]  /*1410*/  FADD R23, RZ, -R12 ;  /* 0x8000000cff177221 */ /* 0x000fc60000000000 */
[----:B------:R-:W-:Y:S01]  /*1420*/  FMUL R10, R10, R25 ;  /* 0x000000190a0a7220 */ /* 0x000fe20000400000 */
[----:B------:R-:W-:Y:S01]  /*1430*/  FADD R25, RZ, -R17 ;  /* 0x80000011ff197221 */ /* 0x000fe20000000000 */
[----:B------:R-:W-:-:S03]  /*1440*/  FMUL R23, R23, 1.4426950216293334961 ;  /* 0x3fb8aa3b17177820 */ /* 0x000fc60000400000 */
[----:B------:R-:W-:-:S03]  /*1450*/  FMUL R25, R25, 1.4426950216293334961 ;  /* 0x3fb8aa3b19197820 */ /* 0x000fc60000400000 */
[----:B------:R-:W-:Y:S01]  /*1460*/  @P1 FMUL R22, R22, 0.25 ;  /* 0x3e80000016161820 */ /* 0x000fe20000400000 */
[----:B-1----:R-:W-:Y:S01]  /*1470*/  FMUL R28, R26, R21 ;  /* 0x000000151a1c7220 */ /* 0x002fe20000400000 */
[----:B------:R-:W-:Y:S01]  /*1480*/  FADD R21, RZ, -R18 ;  /* 0x80000012ff157221 */ /* 0x000fe20000000000 */
[----:B------:R-:W-:Y:S02]  /*1490*/  FSETP.GEU.AND P0, PT, R23, -126, PT ;  /* 0xc2fc00001700780b */ /* 0x000fe40003f0e000 */
[----:B------:R-:W-:Y:S01]  /*14a0*/  FSETP.GEU.AND P3, PT, R25, -126, PT ;  /* 0xc2fc00001900780b */ /* 0x000fe20003f6e000 */
[----:B------:R-:W-:Y:S01]  /*14b0*/  FMUL R26, R21, 1.4426950216293334961 ;  /* 0x3fb8aa3b151a7820 */ /* 0x000fe20000400000 */
[----:B------:R-:W-:Y:S01]  /*14c0*/  FMUL R11, R11, R28 ;  /* 0x0000001c0b0b7220 */ /* 0x000fe20000400000 */
[----:B------:R-:W0:Y:S01]  /*14d0*/  MUFU.RCP R21, R22 ;  /* 0x0000001600157308 */ /* 0x000e220000001000 */
[----:B------:R-:W-:Y:S02]  /*14e0*/  FSEL R28, R20, 1, P1 ;  /* 0x3f800000141c7808 */ /* 0x000fe40000800000 */
[----:B------:R-:W-:-:S05]  /*14f0*/  FSETP.GEU.AND P2, PT, R26, -126, PT ;  /* 0xc2fc00001a00780b */ /* 0x000fca0003f4e000 */
[----:B------:R-:W-:Y:S02]  /*1500*/  @!P0 FMUL R23, R23, 0.5 ;  /* 0x3f00000017178820 */ /* 0x000fe40000400000 */
[----:B------:R-:W-:-:S04]  /*1510*/  @!P3 FMUL R25, R25, 0.5 ;  /* 0x3f0000001919b820 */ /* 0x000fc80000400000 */
[----:B------:R-:W1:Y:S01]  /*1520*/  MUFU.EX2 R27, R25 ;  /* 0x00000019001b7308 */ /* 0x000e620000000800 */
[----:B0-----:R-:W-:Y:S01]  /*1530*/  FMUL R21, R21, R28 ;  /* 0x0000001c15157220 */ /* 0x001fe20000400000 */
[----:B------:R-:W-:Y:S01]  /*1540*/  FADD R28, RZ, -R19 ;  /* 0x80000013ff1c7221 */ /* 0x000fe20000000000 */
[----:B------:R-:W-:Y:S02]  /*1550*/  @!P2 FMUL R26, R26, 0.5 ;  /* 0x3f0000001a1aa820 */ /* 0x000fe40000400000 */
[----:B------:R-:W-:Y:S01]  /*1560*/  FMUL R16, R16, R21 ;  /* 0x0000001510107220 */ /* 0x000fe20000400000 */
[----:B------:R-:W-:Y:S02]  /*1570*/  FMUL R22, R28, 1.4426950216293334961 ;  /* 0x3fb8aa3b1c167820 */ /* 0x000fe40000400000 */
[----:B------:R-:W0:Y:S03]  /*1580*/  MUFU.EX2 R28, R23 ;  /* 0x00000017001c7308 */ /* 0x000e260000000800 */
[----:B------:R-:W-:Y:S01]  /*1590*/  FSETP.GEU.AND P1, PT, R22, -126, PT ;  /* 0xc2fc00001600780b */ /* 0x000fe20003f2e000 */
[----:B-1----:R-:W-:-:S04]  /*15a0*/  @!P3 FMUL R27, R27, R27 ;  /* 0x0000001b1b1bb220 */ /* 0x002fc80000400000 */
[----:B------:R-:W1:Y:S01]  /*15b0*/  MUFU.EX2 R29, R26 ;  /* 0x0000001a001d7308 */ /* 0x000e620000000800 */
[----:B------:R-:W-:Y:S01]  /*15c0*/  FADD R27, R27, 1 ;  /* 0x3f8000001b1b7421 */ /* 0x000fe20000000000 */
[----:B0-----:R-:W-:-:S06]  /*15d0*/  @!P0 FMUL R28, R28, R28 ;  /* 0x0000001c1c1c8220 */ /* 0x001fcc0000400000 */
[----:B------:R-:W-:Y:S01]  /*15e0*/  @!P1 FMUL R22, R22, 0.5 ;  /* 0x3f00000016169820 */ /* 0x000fe20000400000 */
[----:B------:R-:W-:-:S05]  /*15f0*/  FADD R25, R28, 1 ;  /* 0x3f8000001c197421 */ /* 0x000fca0000000000 */
[----:B------:R-:W0:Y:S01]  /*1600*/  MUFU.EX2 R22, R22 ;  /* 0x0000001600167308 */ /* 0x000e220000000800 */
[----:B-1----:R-:W-:Y:S01]  /*1610*/  @!P2 FMUL R29, R29, R29 ;  /* 0x0000001d1d1da220 */ /* 0x002fe20000400000 */
[----:B------:R-:W-:Y:S02]  /*1620*/  FSETP.GT.AND P2, PT, R27, 8.50705917302346158658e+37, PT ;  /* 0x7e8000001b00780b */ /* 0x000fe40003f44000 */
[----:B------:R-:W-:Y:S01]  /*1630*/  FSETP.GT.AND P0, PT, R25, 8.50705917302346158658e+37, PT ;  /* 0x7e8000001900780b */ /* 0x000fe20003f04000 */
[----:B------:R-:W-:Y:S01]  /*1640*/  FADD R29, R29, 1 ;  /* 0x3f8000001d1d7421 */ /* 0x000fe20000000000 */
[----:B------:R-:W-:-:S04]  /*1650*/  FSEL R21, R20, 1, P2 ;  /* 0x3f80000014157808 */ /* 0x000fc80001000000 */
[----:B------:R-:W-:-:S04]  /*1660*/  FSETP.GT.AND P3, PT, R29, 8.50705917302346158658e+37, PT ;  /* 0x7e8000001d00780b */ /* 0x000fc80003f64000 */
[----:B------:R-:W-:Y:S01]  /*1670*/  FSEL R28, R20, 1, P3 ;  /* 0x3f800000141c7808 */ /* 0x000fe20001800000 */
[----:B------:R-:W-:Y:S01]  /*1680*/  @P2 FMUL R27, R27, 0.25 ;  /* 0x3e8000001b1b2820 */ /* 0x000fe20000400000 */
[----:B0-----:R-:W-:Y:S01]  /*1690*/  @!P1 FMUL R22, R22, R22 ;  /* 0x0000001616169220 */ /* 0x001fe20000400000 */
[----:B------:R-:W-:Y:S02]  /*16a0*/  @P0 FMUL R25, R25, 0.25 ;  /* 0x3e80000019190820 */ /* 0x000fe40000400000 */
[----:B------:R0:W1:Y:S04]  /*16b0*/  MUFU.RCP R26, R27 ;  /* 0x0000001b001a7308 */ /* 0x0000680000001000 */
[----:B------:R-:W-:-:S04]  /*16c0*/  @P3 FMUL R29, R29, 0.25 ;  /* 0x3e8000001d1d3820 */ /* 0x000fc80000400000 */
[----:B------:R-:W2:Y:S01]  /*16d0*/  MUFU.RCP R23, R29 ;  /* 0x0000001d00177308 */ /* 0x000ea20000001000 */
[----:B0-----:R-:W-:Y:S01]  /*16e0*/  FADD R27, R22, 1 ;  /* 0x3f800000161b7421 */ /* 0x001fe20000000000 */
[----:B------:R-:W-:-:S04]  /*16f0*/  FSEL R22, R20, 1, P0 ;  /* 0x3f80000014167808 */ /* 0x000fc80000000000 */
[----:B------:R-:W-:Y:S01]  /*1700*/  FSETP.GT.AND P0, PT, R27, 8.50705917302346158658e+37, PT ;  /* 0x7e8000001b00780b */ /* 0x000fe20003f04000 */
[----:B-1----:R-:W-:Y:S01]  /*1710*/  FMUL R26, R26, R21 ;  /* 0x000000151a1a7220 */ /* 0x002fe20000400000 */
[----:B------:R-:W0:Y:S02]  /*1720*/  MUFU.RCP R25, R25 ;  /* 0x0000001900197308 */ /* 0x000e240000001000 */
[----:B------:R-:W-:Y:S01]  /*1730*/  FSEL R20, R20, 1, P0 ;  /* 0x3f80000014147808 */ /* 0x000fe20000000000 */
[----:B------:R-:W-:Y:S01]  /*1740*/  FMUL R17, R17, R26 ;  /* 0x0000001a11117220 */ /* 0x000fe20000400000 */
[----:B------:R-:W-:Y:S01]  /*1750*/  LOP3.LUT R26, R2, 0x800, RZ, 0xfc, !PT ;  /* 0x00000800021a7812 */ /* 0x000fe200078efcff */
[----:B--2---:R-:W-:-:S03]  /*1760*/  FMUL R21, R23, R28 ;  /* 0x0000001c17157220 */ /* 0x004fc60000400000 */
[----:B------:R-:W-:-:S03]  /*1770*/  LOP3.LUT R26, R26, 0xbf0, RZ, 0xc0, !PT ;  /* 0x00000bf01a1a7812 */ /* 0x000fc600078ec0ff */
[----:B------:R-:W-:Y:S01]  /*1780*/  @P0 FMUL R27, R27, 0.25 ;  /* 0x3e8000001b1b0820 */ /* 0x000fe20000400000 */
[----:B------:R-:W-:Y:S01]  /*1790*/  FMUL R18, R18, R21 ;  /* 0x0000001512127220 */ /* 0x000fe20000400000 */
[----:B------:R-:W-:Y:S01]  /*17a0*/  ISETP.GE.AND P0, PT, R24, 0x40, PT ;  /* 0x000000401800780c */ /* 0x000fe20003f06270 */
[----:B0-----:R-:W-:Y:S02]  /*17b0*/  FMUL R23, R25, R22 ;  /* 0x0000001619177220 */ /* 0x001fe40000400000 */
[----:B------:R-:W0:Y:S01]  /*17c0*/  S2R R22, SR_TID.X ;  /* 0x0000000000167919 */ /* 0x000e220000002100 */
[----:B------:R-:W1:Y:S01]  /*17d0*/  MUFU.RCP R27, R27 ;  /* 0x0000001b001b7308 */ /* 0x000e620000001000 */
[----:B------:R-:W-:Y:S01]  /*17e0*/  FMUL R12, R12, R23 ;  /* 0x000000170c0c7220 */ /* 0x000fe20000400000 */
[----:B------:R-:W-:-:S04]  /*17f0*/  LOP3.LUT R23, R2, 0x400, RZ, 0xfc, !PT ;  /* 0x0000040002177812 */ /* 0x000fc800078efcff */
[----:B------:R-:W-:-:S04]  /*1800*/  LOP3.LUT R23, R23, 0x7f0, RZ, 0xc0, !PT ;  /* 0x000007f017177812 */ /* 0x000fc800078ec0ff */
[----:B------:R-:W-:Y:S01]  /*1810*/  IADD3 R23, R23, UR4, RZ ;  /* 0x0000000417177c10 */ /* 0x000fe2000fffe0ff */
[----:B-1----:R-:W-:Y:S01]  /*1820*/  FMUL R20, R27, R20 ;  /* 0x000000141b147220 */ /* 0x002fe20000400000 */
[----:B------:R-:W-:-:S03]  /*1830*/  SHF.R.S32.HI R27, RZ, 0x1f, R24 ;  /* 0x0000001fff1b7819 */ /* 0x000fc60000011418 */
[----:B------:R-:W-:Y:S01]  /*1840*/  FMUL R19, R19, R20 ;  /* 0x0000001413137220 */ /* 0x000fe20000400000 */
[----:B------:R-:W-:Y:S02]  /*1850*/  LEA.HI R27, R27, R24, RZ, 0x4 ;  /* 0x000000181b1b7211 */ /* 0x000fe400078f20ff */
[C---:B0-----:R-:W-:Y:S02]  /*1860*/  SHF.L.U32 R25, R22.reuse, 0x4, RZ ;  /* 0x0000000416197819 */ /* 0x041fe400000006ff */
[----:B------:R-:W-:Y:S02]  /*1870*/  LOP3.LUT R22, R22, 0xfc, RZ, 0xc0, !PT ;  /* 0x000000fc16167812 */ /* 0x000fe400078ec0ff */
[----:B------:R-:W-:Y:S02]  /*1880*/  LOP3.LUT R25, R25, 0xff0, RZ, 0xc0, !PT ;  /* 0x00000ff019197812 */ /* 0x000fe400078ec0ff */
[----:B------:R-:W-:Y:S02]  /*1890*/  LEA R21, R22, UR4, 0x2 ;  /* 0x0000000416157c11 */ /* 0x000fe4000f8e10ff */
[----:B------:R-:W-:-:S04]  /*18a0*/  IADD3 R28, R25, UR4, RZ ;  /* 0x00000004191c7c10 */ /* 0x000fc8000fffe0ff */
[----:B------:R-:W-:-:S05]  /*18b0*/  LEA R25, R25, R28, 0x2 ;  /* 0x0000001c19197211 */ /* 0x000fca00078e10ff */
[----:B------:R0:W-:Y:S04]  /*18c0*/  STS.128 [R25], R12 ;  /* 0x0000000c19007388 */ /* 0x0001e80000000c00 */
[----:B------:R1:W-:Y:S04]  /*18d0*/  STS.128 [R25+0x10], R4 ;  /* 0x0000100419007388 */ /* 0x0003e80000000c00 */
[----:B------:R2:W-:Y:S04]  /*18e0*/  STS.128 [R25+0x20], R8 ;  /* 0x0000200819007388 */ /* 0x0005e80000000c00 */
[----:B------:R3:W-:Y:S01]  /*18f0*/  STS.128 [R25+0x30], R16 ;  /* 0x0000301019007388 */ /* 0x0007e20000000c00 */
[----:B0-----:R-:W-:Y:S01]  /*1900*/  LEA R12, R2, R23, 0x2 ;  /* 0x00000017020c7211 */ /* 0x001fe200078e10ff */
[----:B------:R-:W-:Y:S01]  /*1910*/  BAR.SYNC.DEFER_BLOCKING 0x0 ;  /* 0x0000000000007b1d */ /* 0x000fe20000010000 */
[----:B-1----:R-:W-:-:S02]  /*1920*/  IADD3 R5, R26, UR4, RZ ;  /* 0x000000041a057c10 */ /* 0x002fc4000fffe0ff */
[C---:B------:R-:W-:Y:S02]  /*1930*/  LEA R4, R2.reuse, R21, 0x2 ;  /* 0x0000001502047211 */ /* 0x040fe400078e10ff */
[----:B------:R-:W-:-:S03]  /*1940*/  LEA R20, R2, R5, 0x2 ;  /* 0x0000000502147211 */ /* 0x000fc600078e10ff */
[----:B--2---:R-:W0:Y:S01]  /*1950*/  LDC.64 R8, c[0x0][0x238] ;  /* 0x00008e00ff087b82 */ /* 0x004e220000000a00 */
[C---:B------:R-:W-:Y:S02]  /*1960*/  SHF.L.U32 R10, R27.reuse, 0x9, RZ ;  /* 0x000000091b0a7819 */ /* 0x040fe400000006ff */
[----:B------:R-:W-:Y:S02]  /*1970*/  LOP3.LUT R27, R27, 0xfffffff0, RZ, 0xc0, !PT ;  /* 0xfffffff01b1b7812 */ /* 0x000fe400078ec0ff */
[----:B---3--:R-:W-:Y:S02]  /*1980*/  LOP3.LUT R17, R10, 0xffffe000, RZ, 0xc0, !PT ;  /* 0xffffe0000a117812 */ /* 0x008fe400078ec0ff */
[----:B------:R-:W-:Y:S02]  /*1990*/  PRMT R11, R0, 0x6540, R3 ;  /* 0x00006540000b7816 */ /* 0x000fe40000000003 */
[----:B------:R-:W-:Y:S02]  /*19a0*/  IADD3 R24, R17, R24, -R27 ;  /* 0x0000001811187210 */ /* 0x000fe40007ffe81b */
[----:B------:R-:W-:-:S02]  /*19b0*/  LOP3.LUT R19, R11, 0x40, RZ, 0xfc, !PT ;  /* 0x000000400b137812 */ /* 0x000fc400078efcff */
[C---:B------:R-:W-:Y:S02]  /*19c0*/  LOP3.LUT R17, R11.reuse, 0x80, RZ, 0xfc, !PT ;  /* 0x000000800b117812 */ /* 0x040fe400078efcff */
[C---:B------:R-:W-:Y:S01]  /*19d0*/  LOP3.LUT R3, R11.reuse, 0xc0, RZ, 0xfc, !PT ;  /* 0x000000c00b037812 */ /* 0x040fe200078efcff */
[----:B------:R-:W1:Y:S01]  /*19e0*/  LDS.128 R4, [R4] ;  /* 0x0000000004047984 */ /* 0x000e620000000c00 */
[----:B------:R-:W-:Y:S02]  /*19f0*/  ISETP.LT.AND P1, PT, R11, 0x200, !P0 ;  /* 0x000002000b00780c */ /* 0x000fe40004721270 */
[----:B------:R-:W-:Y:S01]  /*1a00*/  ISETP.LT.AND P2, PT, R19, 0x200, !P0 ;  /* 0x000002001300780c */ /* 0x000fe20004741270 */
[----:B------:R-:W2:Y:S01]  /*1a10*/  LDS.128 R12, [R12+0x1000] ;  /* 0x001000000c0c7984 */ /* 0x000ea20000000c00 */
[----:B------:R-:W-:Y:S02]  /*1a20*/  ISETP.LT.AND P3, PT, R17, 0x200, !P0 ;  /* 0x000002001100780c */ /* 0x000fe40004761270 */
[----:B------:R-:W-:Y:S01]  /*1a30*/  LEA R11, R11, R24, 0x4 ;  /* 0x000000180b0b7211 */ /* 0x000fe200078e20ff */
[----:B------:R-:W3:Y:S01]  /*1a40*/  LDS.128 R20, [R20+0x2000] ;  /* 0x0020000014147984 */ /* 0x000ee20000000c00 */
[----:B------:R-:W-:-:S02]  /*1a50*/  ISETP.LT.AND P0, PT, R3, 0x200, !P0 ;  /* 0x000002000300780c */ /* 0x000fc40004701270 */
[-C--:B------:R-:W-:Y:S01]  /*1a60*/  LEA R19, R19, R24.reuse, 0x4 ;  /* 0x0000001813137211 */ /* 0x080fe200078e20ff */
[--C-:B0-----:R-:W-:Y:S01]  /*1a70*/  IMAD.WIDE R10, R11, 0x4, R8.reuse ;  /* 0x000000040b0a7825 */ /* 0x101fe200078e0208 */
[----:B------:R-:W-:Y:S02]  /*1a80*/  LEA R25, R17, R24, 0x4 ;  /* 0x0000001811197211 */ /* 0x000fe400078e20ff */
[----:B------:R-:W-:Y:S01]  /*1a90*/  LOP3.LUT R0, R2, 0xc00, RZ, 0xfc, !PT ;  /* 0x00000c0002007812 */ /* 0x000fe200078efcff */
[----:B------:R-:W-:-:S03]  /*1aa0*/  IMAD.WIDE R16, R19, 0x4, R8 ;  /* 0x0000000413107825 */ /* 0x000fc600078e0208 */
[----:B------:R-:W-:Y:S01]  /*1ab0*/  LOP3.LUT R0, R0, 0xff0, RZ, 0xc0, !PT ;  /* 0x00000ff000007812 */ /* 0x000fe200078ec0ff */
[----:B------:R-:W-:-:S03]  /*1ac0*/  IMAD.WIDE R18, R25, 0x4, R8 ;  /* 0x0000000419127825 */ /* 0x000fc600078e0208 */
[----:B------:R-:W-:-:S04]  /*1ad0*/  IADD3 R27, R0, UR4, RZ ;  /* 0x00000004001b7c10 */ /* 0x000fc8000fffe0ff */
[----:B------:R-:W-:Y:S01]  /*1ae0*/  LEA R27, R2, R27, 0x2 ;  /* 0x0000001b021b7211 */ /* 0x000fe200078e10ff */
[----:B-1----:R0:W-:Y:S04]  /*1af0*/  @P1 STG.E.128 desc[UR6][R10.64], R4 ;  /* 0x000000040a001986 */ /* 0x0021e8000c101d06 */
[----:B--2---:R0:W-:Y:S04]  /*1b00*/  @P2 STG.E.128 desc[UR6][R16.64], R12 ;  /* 0x0000000c10002986 */ /* 0x0041e8000c101d06 */
[----:B---3--:R0:W-:Y:S02]  /*1b10*/  @P3 STG.E.128 desc[UR6][R18.64], R20 ;  /* 0x0000001412003986 */ /* 0x0081e4000c101d06 */
[----:B0-----:R-:W-:Y:S05]  /*1b20*/  @!P0 EXIT ;  /* 0x000000000000894d */ /* 0x001fea0003800000 */
[----:B0-----:R-:W0:Y:S01]  /*1b30*/  LDS.128 R4, [R27+0x3000] ;  /* 0x003000001b047984 */ /* 0x001e220000000c00 */
[----:B------:R-:W-:-:S05]  /*1b40*/  LEA R3, R3, R24, 0x4 ;  /* 0x0000001803037211 */ /* 0x000fca00078e20ff */
[----:B------:R-:W-:-:S05]  /*1b50*/  IMAD.WIDE R8, R3, 0x4, R8 ;  /* 0x0000000403087825 */ /* 0x000fca00078e0208 */
[----:B0-----:R-:W-:Y:S01]  /*1b60*/  STG.E.128 desc[UR6][R8.64], R4 ;  /* 0x0000000408007986 */ /* 0x001fe2000c101d06 */
[----:B------:R-:W-:Y:S05]  /*1b70*/  EXIT ;  /* 0x000000000000794d */ /* 0x000fea0003800000 */
.L_x_0:
[----:B------:R-:W-:-:S00]  /*1b80*/  BRA `(.L_x_0) ;  /* 0xfffffffc00fc7947 */ /* 0x000fc0000383ffff */
[----:B------:R-:W-:-:S00]  /*1b90*/  NOP ;  /* 0x0000000000007918 */ /* 0x000fc00000000000 */
        /* <DEDUP_REMOVED lines=14> */
.L_x_1:


//--------------------- .nv.global.init           --------------------------
	.section	.nv.global.init,"aw",@progbits
.nv.global.init:
	.type		_$_str,@object
	.size		_$_str,(_$_str_$_2 - _$_str)
_$_str:
        /*0000*/ 	.byte	0x5f, 0x5f, 0x43, 0x55, 0x44, 0x41, 0x5f, 0x46, 0x54, 0x5a, 0x00
	.type		_$_str_$_2,@object
	.size		_$_str_$_2,(.L_1 - _$_str_$_2)
_$_str_$_2:
        /*000b*/ 	.byte	0x5f, 0x5f, 0x43, 0x55, 0x44, 0x41, 0x5f, 0x50, 0x52, 0x45, 0x43, 0x5f, 0x53, 0x51, 0x52, 0x54
        /*001b*/ 	.byte	0x00
.L_1:


//--------------------- .nv.shared.triton_poi_fused__native_batch_norm_legit_no_training_silu_39 --------------------------
	.section	.nv.shared.triton_poi_fused__native_batch_norm_legit_no_training_silu_39,"aw",@nobits
	.sectionflags	@""
	.align	16
	.zero		1024


//--------------------- .nv.constant0.triton_poi_fused__native_batch_norm_legit_no_training_silu_39 --------------------------
	.section	.nv.constant0.triton_poi_fused__native_batch_norm_legit_no_training_silu_39,"a",@progbits
	.sectionflags	@""
	.align	4
.nv.constant0.triton_poi_fused__native_batch_norm_legit_no_training_silu_39:
	.zero		584
